	.headerflags	@"EF_CUDA_TEXMODE_UNIFIED EF_CUDA_64BIT_ADDRESS EF_CUDA_ACCELERATORS EF_CUDA_SM90 EF_CUDA_VIRTUAL_SM(EF_CUDA_SM90)"
	.elftype	@"ET_EXEC"


//--------------------- .nv.info                  --------------------------
	.section	.nv.info,"",@"SHT_CUDA_INFO"
	.align	4


	//----- nvinfo : EIATTR_REGCOUNT
	.align		4
        /*0000*/ 	.byte	0x04, 0x2f
        /*0002*/ 	.short	(.L_3 - .L_2)
	.align		4
.L_2:
        /*0004*/ 	.word	index@(triton_poi_fused__native_batch_norm_legit_no_training_relu_7)
        /*0008*/ 	.word	0x00000020


	//----- nvinfo : EIATTR_MIN_STACK_SIZE
	.align		4
.L_3:
        /*000c*/ 	.byte	0x04, 0x12
        /*000e*/ 	.short	(.L_5 - .L_4)
	.align		4
.L_4:
        /*0010*/ 	.word	index@(triton_poi_fused__native_batch_norm_legit_no_training_relu_7)
        /*0014*/ 	.word	0x00000000


	//----- nvinfo : EIATTR_FRAME_SIZE
	.align		4
.L_5:
        /*0018*/ 	.byte	0x04, 0x11
        /*001a*/ 	.short	(.L_7 - .L_6)
	.align		4
.L_6:
        /*001c*/ 	.word	index@(triton_poi_fused__native_batch_norm_legit_no_training_relu_7)
        /*0020*/ 	.word	0x00000000


	//----- nvinfo : EIATTR_MIN_STACK_SIZE
	.align		4
.L_7:
        /*0024*/ 	.byte	0x04, 0x12
        /*0026*/ 	.short	(.L_9 - .L_8)
	.align		4
.L_8:
        /*0028*/ 	.word	index@(triton_poi_fused__native_batch_norm_legit_no_training_relu_7)
        /*002c*/ 	.word	0x00000000
.L_9:


//--------------------- .nv.info.triton_poi_fused__native_batch_norm_legit_no_training_relu_7 --------------------------
	.section	.nv.info.triton_poi_fused__native_batch_norm_legit_no_training_relu_7,"",@"SHT_CUDA_INFO"
	.sectionflags	@""
	.align	4


	//----- nvinfo : EIATTR_CUDA_API_VERSION
	.align		4
        /*0000*/ 	.byte	0x04, 0x37
        /*0002*/ 	.short	(.L_11 - .L_10)
.L_10:
        /*0004*/ 	.word	0x0000007c


	//----- nvinfo : EIATTR_KPARAM_INFO
	.align		4
.L_11:
        /*0008*/ 	.byte	0x04, 0x17
        /*000a*/ 	.short	(.L_13 - .L_12)
.L_12:
        /*000c*/ 	.word	0x00000000
        /*0010*/ 	.short	0x0007
        /*0012*/ 	.short	0x0034
        /*0014*/ 	.byte	0x00, 0xf0, 0x11, 0x00


	//----- nvinfo : EIATTR_KPARAM_INFO
	.align		4
.L_13:
        /*0018*/ 	.byte	0x04, 0x17
        /*001a*/ 	.short	(.L_15 - .L_14)
.L_14:
        /*001c*/ 	.word	0x00000000
        /*0020*/ 	.short	0x0006
        /*0022*/ 	.short	0x0030
        /*0024*/ 	.byte	0x00, 0xf0, 0x11, 0x00


	//----- nvinfo : EIATTR_KPARAM_INFO
	.align		4
.L_15:
        /*0028*/ 	.byte	0x04, 0x17
        /*002a*/ 	.short	(.L_17 - .L_16)
.L_16:
        /*002c*/ 	.word	0x00000000
        /*0030*/ 	.short	0x0005
        /*0032*/ 	.short	0x0028
        /*0034*/ 	.byte	0x00, 0xf4, 0x21, 0x00


	//----- nvinfo : EIATTR_KPARAM_INFO
	.align		4
.L_17:
        /*0038*/ 	.byte	0x04, 0x17
        /*003a*/ 	.short	(.L_19 - .L_18)
.L_18:
        /*003c*/ 	.word	0x00000000
        /*0040*/ 	.short	0x0004
        /*0042*/ 	.short	0x0020
        /*0044*/ 	.byte	0x00, 0xf4, 0x21, 0x00


	//----- nvinfo : EIATTR_KPARAM_INFO
	.align		4
.L_19:
        /*0048*/ 	.byte	0x04, 0x17
        /*004a*/ 	.short	(.L_21 - .L_20)
.L_20:
        /*004c*/ 	.word	0x00000000
        /*0050*/ 	.short	0x0003
        /*0052*/ 	.short	0x0018
        /*0054*/ 	.byte	0x00, 0xf4, 0x21, 0x00


	//----- nvinfo : EIATTR_KPARAM_INFO
	.align		4
.L_21:
        /*0058*/ 	.byte	0x04, 0x17
        /*005a*/ 	.short	(.L_23 - .L_22)
.L_22:
        /*005c*/ 	.word	0x00000000
        /*0060*/ 	.short	0x0002
        /*0062*/ 	.short	0x0010
        /*0064*/ 	.byte	0x00, 0xf4, 0x21, 0x00


	//----- nvinfo : EIATTR_KPARAM_INFO
	.align		4
.L_23:
        /*0068*/ 	.byte	0x04, 0x17
        /*006a*/ 	.short	(.L_25 - .L_24)
.L_24:
        /*006c*/ 	.word	0x00000000
        /*0070*/ 	.short	0x0001
        /*0072*/ 	.short	0x0008
        /*0074*/ 	.byte	0x00, 0xf4, 0x21, 0x00


	//----- nvinfo : EIATTR_KPARAM_INFO
	.align		4
.L_25:
        /*0078*/ 	.byte	0x04, 0x17
        /*007a*/ 	.short	(.L_27 - .L_26)
.L_26:
        /*007c*/ 	.word	0x00000000
        /*0080*/ 	.short	0x0000
        /*0082*/ 	.short	0x0000
        /*0084*/ 	.byte	0x00, 0xf4, 0x21, 0x00


	//----- nvinfo : EIATTR_SPARSE_MMA_MASK
	.align		4
.L_27:
        /*0088*/ 	.byte	0x03, 0x50
        /*008a*/ 	.short	0x0000


	//----- nvinfo : EIATTR_MAXREG_COUNT
	.align		4
        /*008c*/ 	.byte	0x03, 0x1b
        /*008e*/ 	.short	0x00ff


	//----- nvinfo : EIATTR_EXIT_INSTR_OFFSETS
	.align		4
        /*0090*/ 	.byte	0x04, 0x1c
        /*0092*/ 	.short	(.L_29 - .L_28)


	//   ....[0]....
.L_28:
        /*0094*/ 	.word	0x00000bf0


	//   ....[1]....
        /*0098*/ 	.word	0x00000cc0


	//----- nvinfo : EIATTR_REQNTID
	.align		4
.L_29:
        /*009c*/ 	.byte	0x04, 0x10
        /*009e*/ 	.short	(.L_31 - .L_30)
.L_30:
        /*00a0*/ 	.word	0x00000080
        /*00a4*/ 	.word	0x00000001
        /*00a8*/ 	.word	0x00000001


	//----- nvinfo : EIATTR_CBANK_PARAM_SIZE
	.align		4
.L_31:
        /*00ac*/ 	.byte	0x03, 0x19
        /*00ae*/ 	.short	0x0038


	//----- nvinfo : EIATTR_PARAM_CBANK
	.align		4
        /*00b0*/ 	.byte	0x04, 0x0a
        /*00b2*/ 	.short	(.L_33 - .L_32)
	.align		4
.L_32:
        /*00b4*/ 	.word	index@(.nv.constant0.triton_poi_fused__native_batch_norm_legit_no_training_relu_7)
        /*00b8*/ 	.short	0x0210
        /*00ba*/ 	.short	0x0038


	//----- nvinfo : EIATTR_SW_WAR
	.align		4
.L_33:
        /*00bc*/ 	.byte	0x04, 0x36
        /*00be*/ 	.short	(.L_35 - .L_34)
.L_34:
        /*00c0*/ 	.word	0x00000008
.L_35:


//--------------------- .nv.callgraph             --------------------------
	.section	.nv.callgraph,"",@"SHT_CUDA_CALLGRAPH"
	.align	4
	.sectionentsize	8
	.align		4
        /*0000*/ 	.word	0x00000000
	.align		4
        /*0004*/ 	.word	0xffffffff
	.align		4
        /*0008*/ 	.word	0x00000000
	.align		4
        /*000c*/ 	.word	0xfffffffe
	.align		4
        /*0010*/ 	.word	0x00000000
	.align		4
        /*0014*/ 	.word	0xfffffffd
	.align		4
        /*0018*/ 	.word	0x00000000
	.align		4
        /*001c*/ 	.word	0xfffffffc


//--------------------- .nv.constant4             --------------------------
	.section	.nv.constant4,"a",@progbits
	.align	8
	.align		8
.nv.constant4:
        /*0000*/ 	.dword	_$_str
	.align		8
        /*0008*/ 	.dword	_$_str_$_2


//--------------------- .text.triton_poi_fused__native_batch_norm_legit_no_training_relu_7 --------------------------
	.section	.text.triton_poi_fused__native_batch_norm_legit_no_training_relu_7,"ax",@progbits
	.sectionflags	@"SHF_BARRIERS=1"
	.align	128
        .global         triton_poi_fused__native_batch_norm_legit_no_training_relu_7
        .type           triton_poi_fused__native_batch_norm_legit_no_training_relu_7,@function
        .size           triton_poi_fused__native_batch_norm_legit_no_training_relu_7,(.L_x_1 - triton_poi_fused__native_batch_norm_legit_no_training_relu_7)
        .other          triton_poi_fused__native_batch_norm_legit_no_training_relu_7,@"STO_CUDA_ENTRY STV_DEFAULT"
triton_poi_fused__native_batch_norm_legit_no_training_relu_7:
.text.triton_poi_fused__native_batch_norm_legit_no_training_relu_7:
[----:B------:R-:W0:Y:S01]  /*0000*/  LDC R1, c[0x0][0x28] ;  /* 0x00000a00ff017b82 */ /* 0x000e220000000800 */
[----:B------:R-:W1:Y:S07]  /*0010*/  S2R R2, SR_CTAID.Y ;  /* 0x0000000000027919 */ /* 0x000e6e0000002600 */
[----:B------:R-:W2:Y:S01]  /*0020*/  LDC.64 R8, c[0x0][0x220] ;  /* 0x00008800ff087b82 */ /* 0x000ea20000000a00 */
[----:B------:R-:W-:Y:S01]  /*0030*/  CS2R R6, SRZ ;  /* 0x0000000000067805 */ /* 0x000fe2000001ff00 */
[----:B------:R-:W-:Y:S01]  /*0040*/  ULDC.64 UR6, c[0x0][0x208] ;  /* 0x0000820000067ab9 */ /* 0x000fe20000000a00 */
[----:B------:R-:W3:Y:S01]  /*0050*/  S2R R20, SR_TID.X ;  /* 0x0000000000147919 */ /* 0x000ee20000002100 */
[----:B------:R-:W4:Y:S04]  /*0060*/  S2R R10, SR_CTAID.X ;  /* 0x00000000000a7919 */ /* 0x000f280000002500 */
[----:B------:R-:W5:Y:S08]  /*0070*/  LDC.64 R22, c[0x0][0x210] ;  /* 0x00008400ff167b82 */ /* 0x000f700000000a00 */
[----:B------:R-:W4:Y:S01]  /*0080*/  LDC.64 R26, c[0x0][0x218] ;  /* 0x00008600ff1a7b82 */ /* 0x000f220000000a00 */
[----:B-1----:R-:W-:-:S02]  /*0090*/  IMAD.SHL.U32 R2, R2, 0x40, RZ ;  /* 0x0000004002027824 */ /* 0x002fc400078e00ff */
[----:B---3--:R-:W-:-:S05]  /*00a0*/  IMAD.SHL.U32 R3, R20, 0x4, RZ ;  /* 0x0000000414037824 */ /* 0x008fca00078e00ff */
[----:B------:R-:W-:-:S04]  /*00b0*/  LOP3.LUT R21, R2, 0x3c, R3, 0xf8, !PT ;  /* 0x0000003c02157812 */ /* 0x000fc800078ef803 */
[C---:B------:R-:W-:Y:S01]  /*00c0*/  ISETP.GE.AND P0, PT, R21.reuse, 0x500, PT ;  /* 0x000005001500780c */ /* 0x040fe20003f06270 */
[----:B------:R-:W-:-:S05]  /*00d0*/  IMAD.HI R0, R21, 0x66666667, RZ ;  /* 0x6666666715007827 */ /* 0x000fca00078e02ff */
[----:B------:R-:W-:-:S04]  /*00e0*/  SHF.R.U32.HI R5, RZ, 0x1f, R0 ;  /* 0x0000001fff057819 */ /* 0x000fc80000011600 */
[----:B------:R-:W-:Y:S02]  /*00f0*/  LEA.HI.SX32 R12, R0, R5, 0x19 ;  /* 0x00000005000c7211 */ /* 0x000fe400078fcaff */
[----:B------:R-:W-:-:S03]  /*0100*/  CS2R R4, SRZ ;  /* 0x0000000000047805 */ /* 0x000fc6000001ff00 */
[----:B------:R-:W-:-:S04]  /*0110*/  IMAD R21, R12, -0x140, R21 ;  /* 0xfffffec00c157824 */ /* 0x000fc800078e0215 */
[----:B--2---:R-:W-:-:S05]  /*0120*/  IMAD.WIDE R8, R21, 0x4, R8 ;  /* 0x0000000415087825 */ /* 0x004fca00078e0208 */
[----:B------:R1:W2:Y:S01]  /*0130*/  @!P0 LDG.E.EL.128 R4, desc[UR6][R8.64] ;  /* 0x0000000608048981 */ /* 0x0002a2000c2e1d00 */
[----:B------:R-:W-:Y:S01]  /*0140*/  SHF.R.U32.HI R11, RZ, 0x4, R20 ;  /* 0x00000004ff0b7819 */ /* 0x000fe20000011614 */
[----:B----4-:R-:W-:Y:S01]  /*0150*/  IMAD.SHL.U32 R0, R10, 0x10, RZ ;  /* 0x000000100a007824 */ /* 0x010fe200078e00ff */
[----:B------:R-:W-:Y:S01]  /*0160*/  CS2R R14, SRZ ;  /* 0x00000000000e7805 */ /* 0x000fe2000001ff00 */
[----:B------:R-:W-:Y:S01]  /*0170*/  IMAD R12, R12, 0x1400, R21 ;  /* 0x000014000c0c7824 */ /* 0x000fe200078e0215 */
[----:B------:R-:W-:Y:S02]  /*0180*/  SGXT.U32 R11, R11, 0x3 ;  /* 0x000000030b0b781a */ /* 0x000fe40000000000 */
[----:B------:R-:W-:Y:S01]  /*0190*/  CS2R R18, SRZ ;  /* 0x0000000000127805 */ /* 0x000fe2000001ff00 */
[----:B0-----:R-:W-:Y:S01]  /*01a0*/  IMAD.WIDE R26, R21, 0x4, R26 ;  /* 0x00000004151a7825 */ /* 0x001fe200078e021a */
[----:B------:R-:W-:Y:S02]  /*01b0*/  LOP3.LUT R10, R0, 0x8, R11, 0xfe, !PT ;  /* 0x00000008000a7812 */ /* 0x000fe400078efe0b */
[----:B-1----:R-:W-:-:S02]  /*01c0*/  CS2R R8, SRZ ;  /* 0x0000000000087805 */ /* 0x002fc4000001ff00 */
[----:B------:R-:W-:Y:S02]  /*01d0*/  LOP3.LUT R11, R0, R11, RZ, 0xfc, !PT ;  /* 0x0000000b000b7212 */ /* 0x000fe400078efcff */
[----:B------:R-:W-:Y:S02]  /*01e0*/  ISETP.LT.AND P2, PT, R10, 0x10, !P0 ;  /* 0x000000100a00780c */ /* 0x000fe40004741270 */
[C---:B------:R-:W-:Y:S01]  /*01f0*/  ISETP.LT.AND P1, PT, R11.reuse, 0x10, !P0 ;  /* 0x000000100b00780c */ /* 0x040fe20004721270 */
[----:B------:R-:W-:Y:S01]  /*0200*/  IMAD R25, R11, 0x140, R12 ;  /* 0x000001400b197824 */ /* 0x000fe200078e020c */
[----:B------:R-:W-:Y:S02]  /*0210*/  CS2R R10, SRZ ;  /* 0x00000000000a7805 */ /* 0x000fe4000001ff00 */
[----:B------:R-:W-:Y:S01]  /*0220*/  CS2R R12, SRZ ;  /* 0x00000000000c7805 */ /* 0x000fe2000001ff00 */
[C---:B------:R-:W-:Y:S02]  /*0230*/  VIADD R17, R25.reuse, 0xa00 ;  /* 0x00000a0019117836 */ /* 0x040fe40000000000 */
[----:B-----5:R-:W-:-:S03]  /*0240*/  IMAD.WIDE R24, R25, 0x4, R22 ;  /* 0x0000000419187825 */ /* 0x020fc600078e0216 */
[----:B------:R0:W3:Y:S01]  /*0250*/  @!P0 LDG.E.EL.128 R12, desc[UR6][R26.64] ;  /* 0x000000061a0c8981 */ /* 0x0000e2000c2e1d00 */
[----:B------:R-:W-:Y:S01]  /*0260*/  IMAD.WIDE R22, R17, 0x4, R22 ;  /* 0x0000000411167825 */ /* 0x000fe200078e0216 */
[----:B------:R-:W-:Y:S02]  /*0270*/  CS2R R16, SRZ ;  /* 0x0000000000107805 */ /* 0x000fe4000001ff00 */
[----:B------:R-:W3:Y:S04]  /*0280*/  @P1 LDG.E.EL.128 R8, desc[UR6][R24.64] ;  /* 0x0000000618081981 */ /* 0x000ee8000c2e1d00 */
[----:B------:R1:W4:Y:S01]  /*0290*/  @P2 LDG.E.EL.128 R16, desc[UR6][R22.64] ;  /* 0x0000000616102981 */ /* 0x000322000c2e1d00 */
[----:B0-----:R-:W0:Y:S01]  /*02a0*/  LDC.64 R26, c[0x0][0x228] ;  /* 0x00008a00ff1a7b82 */ /* 0x001e220000000a00 */
[----:B--2---:R-:W-:-:S06]  /*02b0*/  FADD R28, R4, 0.0010000000474974513054 ;  /* 0x3a83126f041c7421 */ /* 0x004fcc0000000000 */
[----:B------:R-:W2:Y:S01]  /*02c0*/  MUFU.SQRT R28, R28 ;  /* 0x0000001c001c7308 */ /* 0x000ea20000002000 */
[----:B------:R-:W-:Y:S01]  /*02d0*/  FADD R6, R6, 0.0010000000474974513054 ;  /* 0x3a83126f06067421 */ /* 0x000fe20000000000 */
[----:B------:R-:W-:Y:S01]  /*02e0*/  FADD R7, R7, 0.0010000000474974513054 ;  /* 0x3a83126f07077421 */ /* 0x000fe20000000000 */
[----:B------:R-:W-:-:S05]  /*02f0*/  FADD R5, R5, 0.0010000000474974513054 ;  /* 0x3a83126f05057421 */ /* 0x000fca0000000000 */
[----:B-1----:R-:W1:Y:S01]  /*0300*/  MUFU.SQRT R23, R6 ;  /* 0x0000000600177308 */ /* 0x002e620000002000 */
[----:B--2---:R-:W-:-:S07]  /*0310*/  FSETP.GT.AND P6, PT, R28, 8.50705917302346158658e+37, PT ;  /* 0x7e8000001c00780b */ /* 0x004fce0003fc4000 */
[----:B------:R2:W5:Y:S01]  /*0320*/  MUFU.SQRT R29, R5 ;  /* 0x00000005001d7308 */ /* 0x0005620000002000 */
[----:B------:R-:W-:-:S07]  /*0330*/  FSETP.GEU.AND P1, PT, R28, 1.175494350822287508e-38, PT ;  /* 0x008000001c00780b */ /* 0x000fce0003f2e000 */
[----:B------:R-:W0:Y:S01]  /*0340*/  MUFU.SQRT R7, R7 ;  /* 0x0000000700077308 */ /* 0x000e220000002000 */
[----:B------:R-:W-:Y:S01]  /*0350*/  IMAD.MOV.U32 R4, RZ, RZ, 0x3e800000 ;  /* 0x3e800000ff047424 */ /* 0x000fe200078e00ff */
[----:B-1----:R-:W-:Y:S01]  /*0360*/  FSETP.GT.AND P4, PT, R23, 8.50705917302346158658e+37, PT ;  /* 0x7e8000001700780b */ /* 0x002fe20003f84000 */
[----:B------:R-:W-:-:S03]  /*0370*/  @P6 FMUL R28, R28, 0.25 ;  /* 0x3e8000001c1c6820 */ /* 0x000fc60000400000 */
[----:B--2---:R-:W-:Y:S02]  /*0380*/  FSEL R5, R4, 1, P6 ;  /* 0x3f80000004057808 */ /* 0x004fe40003000000 */
[----:B-----5:R-:W-:Y:S01]  /*0390*/  FSETP.GT.AND P2, PT, R29, 8.50705917302346158658e+37, PT ;  /* 0x7e8000001d00780b */ /* 0x020fe20003f44000 */
[----:B------:R-:W-:Y:S01]  /*03a0*/  @!P1 FMUL R28, R28, 16777216 ;  /* 0x4b8000001c1c9820 */ /* 0x000fe20000400000 */
[----:B------:R-:W-:Y:S01]  /*03b0*/  FSETP.GEU.AND P5, PT, R23, 1.175494350822287508e-38, PT ;  /* 0x008000001700780b */ /* 0x000fe20003fae000 */
[----:B------:R-:W-:Y:S01]  /*03c0*/  @!P1 FMUL R5, R5, 16777216 ;  /* 0x4b80000005059820 */ /* 0x000fe20000400000 */
[----:B0-----:R-:W-:Y:S02]  /*03d0*/  FSETP.GT.AND P6, PT, R7, 8.50705917302346158658e+37, PT ;  /* 0x7e8000000700780b */ /* 0x001fe40003fc4000 */
[----:B------:R-:W-:Y:S02]  /*03e0*/  FSETP.GEU.AND P3, PT, R29, 1.175494350822287508e-38, PT ;  /* 0x008000001d00780b */ /* 0x000fe40003f6e000 */
[----:B------:R-:W-:Y:S01]  /*03f0*/  FSETP.GEU.AND P1, PT, R7, 1.175494350822287508e-38, PT ;  /* 0x008000000700780b */ /* 0x000fe20003f2e000 */
[C---:B---3--:R-:W-:Y:S01]  /*0400*/  FADD R22, -R12.reuse, R8 ;  /* 0x000000080c167221 */ /* 0x048fe20000000100 */
[----:B----4-:R-:W-:Y:S01]  /*0410*/  FADD R16, -R12, R16 ;  /* 0x000000100c107221 */ /* 0x010fe20000000100 */
[----:B------:R-:W-:Y:S01]  /*0420*/  @P4 FMUL R23, R23, 0.25 ;  /* 0x3e80000017174820 */ /* 0x000fe20000400000 */
[----:B------:R-:W-:Y:S01]  /*0430*/  FADD R12, -R13, R9 ;  /* 0x000000090d0c7221 */ /* 0x000fe20000000100 */
[----:B------:R-:W-:Y:S01]  /*0440*/  @P2 FMUL R29, R29, 0.25 ;  /* 0x3e8000001d1d2820 */ /* 0x000fe20000400000 */
[----:B------:R-:W0:Y:S01]  /*0450*/  LDC.64 R8, c[0x0][0x230] ;  /* 0x00008c00ff087b82 */ /* 0x000e220000000a00 */
[----:B------:R-:W-:-:S02]  /*0460*/  @!P5 FMUL R23, R23, 16777216 ;  /* 0x4b8000001717d820 */ /* 0x000fc40000400000 */
[----:B------:R-:W-:Y:S02]  /*0470*/  @P6 FMUL R7, R7, 0.25 ;  /* 0x3e80000007076820 */ /* 0x000fe40000400000 */
[----:B------:R-:W-:Y:S02]  /*0480*/  @!P3 FMUL R29, R29, 16777216 ;  /* 0x4b8000001d1db820 */ /* 0x000fe40000400000 */
[----:B------:R-:W-:Y:S01]  /*0490*/  @!P1 FMUL R7, R7, 16777216 ;  /* 0x4b80000007079820 */ /* 0x000fe20000400000 */
[----:B------:R-:W1:Y:S01]  /*04a0*/  MUFU.RCP R24, R28 ;  /* 0x0000001c00187308 */ /* 0x000e620000001000 */
[----:B------:R-:W-:Y:S01]  /*04b0*/  FADD R17, -R13, R17 ;  /* 0x000000110d117221 */ /* 0x000fe20000000100 */
[C---:B------:R-:W-:Y:S01]  /*04c0*/  FADD R13, -R14.reuse, R10 ;  /* 0x0000000a0e0d7221 */ /* 0x040fe20000000100 */
[----:B------:R-:W-:Y:S01]  /*04d0*/  FADD R18, -R14, R18 ;  /* 0x000000120e127221 */ /* 0x000fe20000000100 */
[----:B------:R-:W-:-:S04]  /*04e0*/  FADD R14, -R15, R11 ;  /* 0x0000000b0f0e7221 */ /* 0x000fc80000000100 */
[----:B------:R2:W3:Y:S01]  /*04f0*/  MUFU.RCP R6, R29 ;  /* 0x0000001d00067308 */ /* 0x0004e20000001000 */
[C---:B------:R-:W-:Y:S02]  /*0500*/  FSEL R11, R4.reuse, 1, P2 ;  /* 0x3f800000040b7808 */ /* 0x040fe40001000000 */
[----:B------:R-:W-:-:S05]  /*0510*/  FSEL R10, R4, 1, P4 ;  /* 0x3f800000040a7808 */ /* 0x000fca0002000000 */
[----:B------:R-:W4:Y:S01]  /*0520*/  MUFU.RCP R23, R23 ;  /* 0x0000001700177308 */ /* 0x000f220000001000 */
[----:B------:R-:W-:-:S07]  /*0530*/  FSEL R4, R4, 1, P6 ;  /* 0x3f80000004047808 */ /* 0x000fce0003000000 */
[----:B------:R5:W0:Y:S01]  /*0540*/  MUFU.RCP R25, R7 ;  /* 0x0000000700197308 */ /* 0x000a220000001000 */
[----:B------:R-:W-:Y:S01]  /*0550*/  @!P3 FMUL R11, R11, 16777216 ;  /* 0x4b8000000b0bb820 */ /* 0x000fe20000400000 */
[----:B------:R-:W-:Y:S01]  /*0560*/  @!P5 FMUL R10, R10, 16777216 ;  /* 0x4b8000000a0ad820 */ /* 0x000fe20000400000 */
[----:B------:R-:W-:Y:S01]  /*0570*/  @!P1 FMUL R4, R4, 16777216 ;  /* 0x4b80000004049820 */ /* 0x000fe20000400000 */
[----:B------:R-:W-:Y:S01]  /*0580*/  FADD R19, -R15, R19 ;  /* 0x000000130f137221 */ /* 0x000fe20000000100 */
[----:B-1----:R-:W-:Y:S01]  /*0590*/  FMUL R15, R24, R5 ;  /* 0x00000005180f7220 */ /* 0x002fe20000400000 */
[----:B--2---:R-:W-:-:S04]  /*05a0*/  IMAD.WIDE R28, R21, 0x4, R26 ;  /* 0x00000004151c7825 */ /* 0x004fc800078e021a */
[----:B---3--:R-:W-:Y:S01]  /*05b0*/  FMUL R24, R6, R11 ;  /* 0x0000000b06187220 */ /* 0x008fe20000400000 */
[----:B----4-:R-:W-:Y:S01]  /*05c0*/  FMUL R23, R23, R10 ;  /* 0x0000000a17177220 */ /* 0x010fe20000400000 */
[----:B-----5:R-:W-:Y:S01]  /*05d0*/  CS2R R6, SRZ ;  /* 0x0000000000067805 */ /* 0x020fe2000001ff00 */
[----:B0-----:R-:W-:Y:S01]  /*05e0*/  IMAD.WIDE R26, R21, 0x4, R8 ;  /* 0x00000004151a7825 */ /* 0x001fe200078e0208 */
[----:B------:R-:W-:Y:S02]  /*05f0*/  CS2R R8, SRZ ;  /* 0x0000000000087805 */ /* 0x000fe4000001ff00 */
[----:B------:R-:W-:Y:S01]  /*0600*/  CS2R R10, SRZ ;  /* 0x00000000000a7805 */ /* 0x000fe2000001ff00 */
[----:B------:R-:W-:Y:S01]  /*0610*/  FMUL R25, R25, R4 ;  /* 0x0000000419197220 */ /* 0x000fe20000400000 */
[----:B------:R-:W-:-:S04]  /*0620*/  CS2R R4, SRZ ;  /* 0x0000000000047805 */ /* 0x000fc8000001ff00 */
[----:B------:R-:W2:Y:S04]  /*0630*/  @!P0 LDG.E.EL.128 R8, desc[UR6][R26.64] ;  /* 0x000000061a088981 */ /* 0x000ea8000c2e1d00 */
[----:B------:R0:W2:Y:S01]  /*0640*/  @!P0 LDG.E.EL.128 R4, desc[UR6][R28.64] ;  /* 0x000000061c048981 */ /* 0x0000a2000c2e1d00 */
[----:B------:R-:W0:Y:S01]  /*0650*/  S2R R21, SR_TID.X ;  /* 0x0000000000157919 */ /* 0x000e220000002100 */
[C---:B------:R-:W-:Y:S01]  /*0660*/  FMUL R19, R25.reuse, R19 ;  /* 0x0000001319137220 */ /* 0x040fe20000400000 */
[----:B------:R-:W-:Y:S01]  /*0670*/  FMUL R14, R25, R14 ;  /* 0x0000000e190e7220 */ /* 0x000fe20000400000 */
[----:B------:R-:W1:Y:S01]  /*0680*/  S2UR UR5, SR_CgaCtaId ;  /* 0x00000000000579c3 */ /* 0x000e620000008800 */
[----:B------:R-:W-:Y:S02]  /*0690*/  IMAD.SHL.U32 R25, R20, 0x40, RZ ;  /* 0x0000004014197824 */ /* 0x000fe400078e00ff */
[C---:B------:R-:W-:Y:S01]  /*06a0*/  FMUL R13, R23.reuse, R13 ;  /* 0x0000000d170d7220 */ /* 0x040fe20000400000 */
[----:B------:R-:W-:Y:S01]  /*06b0*/  UMOV UR4, 0x400 ;  /* 0x0000040000047882 */ /* 0x000fe20000000000 */
[----:B0-----:R-:W-:Y:S01]  /*06c0*/  SHF.R.U32.HI R29, RZ, 0x4, R21 ;  /* 0x00000004ff1d7819 */ /* 0x001fe20000011615 */
[----:B------:R-:W-:Y:S01]  /*06d0*/  FMUL R21, R23, R18 ;  /* 0x0000001217157220 */ /* 0x000fe20000400000 */
[----:B------:R-:W-:-:S02]  /*06e0*/  LOP3.LUT R18, R25, 0x3c0, RZ, 0xc0, !PT ;  /* 0x000003c019127812 */ /* 0x000fc400078ec0ff */
[----:B------:R-:W-:Y:S01]  /*06f0*/  SGXT.U32 R29, R29, 0x3 ;  /* 0x000000031d1d781a */ /* 0x000fe20000000000 */
[C---:B------:R-:W-:Y:S01]  /*0700*/  FMUL R25, R15.reuse, R22 ;  /* 0x000000160f197220 */ /* 0x040fe20000400000 */
[C---:B------:R-:W-:Y:S02]  /*0710*/  LOP3.LUT R22, R18.reuse, 0x20, RZ, 0xfc, !PT ;  /* 0x0000002012167812 */ /* 0x040fe400078efcff */
[C---:B------:R-:W-:Y:S01]  /*0720*/  LOP3.LUT R27, R18.reuse, R29, RZ, 0xfc, !PT ;  /* 0x0000001d121b7212 */ /* 0x040fe200078efcff */
[----:B------:R-:W-:Y:S01]  /*0730*/  FMUL R23, R15, R16 ;  /* 0x000000100f177220 */ /* 0x000fe20000400000 */
[C---:B------:R-:W-:Y:S02]  /*0740*/  LOP3.LUT R26, R18.reuse, 0x30, RZ, 0xfc, !PT ;  /* 0x00000030121a7812 */ /* 0x040fe400078efcff */
[C---:B------:R-:W-:Y:S02]  /*0750*/  LOP3.LUT R16, R18.reuse, 0x10, RZ, 0xfc, !PT ;  /* 0x0000001012107812 */ /* 0x040fe400078efcff */
[----:B------:R-:W-:-:S02]  /*0760*/  LEA.HI R15, R18, R27, RZ, 0x1c ;  /* 0x0000001b120f7211 */ /* 0x000fc400078fe0ff */
[-C--:B------:R-:W-:Y:S02]  /*0770*/  LEA.HI R18, R22, R27.reuse, RZ, 0x1c ;  /* 0x0000001b16127211 */ /* 0x080fe400078fe0ff */
[----:B------:R-:W-:Y:S01]  /*0780*/  LEA.HI R22, R26, R27, RZ, 0x1c ;  /* 0x0000001b1a167211 */ /* 0x000fe200078fe0ff */
[C---:B------:R-:W-:Y:S01]  /*0790*/  FMUL R26, R24.reuse, R17 ;  /* 0x00000011181a7220 */ /* 0x040fe20000400000 */
[----:B------:R-:W-:Y:S01]  /*07a0*/  FMUL R24, R24, R12 ;  /* 0x0000000c18187220 */ /* 0x000fe20000400000 */
[----:B-1----:R-:W-:Y:S01]  /*07b0*/  UPRMT UR4, UR5, 0x654, UR4 ;  /* 0x0000065405047896 */ /* 0x002fe20008000004 */
[----:B------:R-:W-:-:S05]  /*07c0*/  LEA.HI R16, R16, R27, RZ, 0x1c ;  /* 0x0000001b10107211 */ /* 0x000fca00078fe0ff */
[----:B------:R-:W-:Y:S02]  /*07d0*/  LEA R15, R15, UR4, 0x2 ;  /* 0x000000040f0f7c11 */ /* 0x000fe4000f8e10ff */
[----:B------:R-:W-:Y:S02]  /*07e0*/  LEA R16, R16, UR4, 0x2 ;  /* 0x0000000410107c11 */ /* 0x000fe4000f8e10ff */
[----:B------:R-:W-:Y:S02]  /*07f0*/  LEA R18, R18, UR4, 0x2 ;  /* 0x0000000412127c11 */ /* 0x000fe4000f8e10ff */
[----:B------:R-:W-:Y:S02]  /*0800*/  LEA R22, R22, UR4, 0x2 ;  /* 0x0000000416167c11 */ /* 0x000fe4000f8e10ff */
[----:B------:R-:W-:-:S04]  /*0810*/  SHF.R.U32.HI R17, RZ, 0x4, R3 ;  /* 0x00000004ff117819 */ /* 0x000fc80000011603 */
[----:B------:R-:W-:Y:S02]  /*0820*/  SGXT.U32 R17, R17, 0x5 ;  /* 0x000000051111781a */ /* 0x000fe40000000000 */
[----:B------:R-:W-:Y:S01]  /*0830*/  LOP3.LUT R0, R0, 0xc, R3, 0xf8, !PT ;  /* 0x0000000c00007812 */ /* 0x000fe200078ef803 */
[-CC-:B--2---:R-:W-:Y:S01]  /*0840*/  FFMA R12, R25, R4.reuse, R8.reuse ;  /* 0x00000004190c7223 */ /* 0x184fe20000000008 */
[----:B------:R-:W-:Y:S01]  /*0850*/  FFMA R23, R23, R4, R8 ;  /* 0x0000000417177223 */ /* 0x000fe20000000008 */
[-CC-:B------:R-:W-:Y:S01]  /*0860*/  FFMA R13, R13, R6.reuse, R10.reuse ;  /* 0x000000060d0d7223 */ /* 0x180fe2000000000a */
[----:B------:R-:W-:Y:S01]  /*0870*/  FFMA R4, R24, R5, R9 ;  /* 0x0000000518047223 */ /* 0x000fe20000000009 */
[----:B------:R-:W-:Y:S01]  /*0880*/  FFMA R14, R14, R7, R11 ;  /* 0x000000070e0e7223 */ /* 0x000fe2000000000b */
[----:B------:R-:W-:Y:S01]  /*0890*/  FSETP.GEU.AND P0, PT, R12, RZ, PT ;  /* 0x000000ff0c00720b */ /* 0x000fe20003f0e000 */
[----:B------:R-:W-:Y:S01]  /*08a0*/  FFMA R5, R26, R5, R9 ;  /* 0x000000051a057223 */ /* 0x000fe20000000009 */
[----:B------:R-:W-:Y:S01]  /*08b0*/  FSETP.GEU.AND P2, PT, R13, RZ, PT ;  /* 0x000000ff0d00720b */ /* 0x000fe20003f4e000 */
[----:B------:R-:W-:Y:S01]  /*08c0*/  FFMA R21, R21, R6, R10 ;  /* 0x0000000615157223 */ /* 0x000fe2000000000a */
[----:B------:R-:W-:Y:S01]  /*08d0*/  FSETP.GEU.AND P3, PT, R4, RZ, PT ;  /* 0x000000ff0400720b */ /* 0x000fe20003f6e000 */
[----:B------:R-:W-:Y:S01]  /*08e0*/  FFMA R19, R19, R7, R11 ;  /* 0x0000000713137223 */ /* 0x000fe2000000000b */
[----:B------:R-:W-:-:S02]  /*08f0*/  FSETP.GEU.AND P1, PT, R14, RZ, PT ;  /* 0x000000ff0e00720b */ /* 0x000fc40003f2e000 */
[----:B------:R-:W-:Y:S02]  /*0900*/  FSEL R12, R12, RZ, P0 ;  /* 0x000000ff0c0c7208 */ /* 0x000fe40000000000 */
[----:B------:R-:W-:Y:S02]  /*0910*/  FSETP.GEU.AND P0, PT, R23, RZ, PT ;  /* 0x000000ff1700720b */ /* 0x000fe40003f0e000 */
[----:B------:R-:W-:Y:S02]  /*0920*/  FSEL R13, R13, RZ, P2 ;  /* 0x000000ff0d0d7208 */ /* 0x000fe40001000000 */
[----:B------:R-:W-:Y:S02]  /*0930*/  FSEL R7, R4, RZ, P3 ;  /* 0x000000ff04077208 */ /* 0x000fe40001800000 */
[----:B------:R-:W-:Y:S02]  /*0940*/  FSEL R9, R14, RZ, P1 ;  /* 0x000000ff0e097208 */ /* 0x000fe40000800000 */
[----:B------:R-:W-:-:S02]  /*0950*/  FSETP.GEU.AND P2, PT, R5, RZ, PT ;  /* 0x000000ff0500720b */ /* 0x000fc40003f4e000 */
[----:B------:R-:W-:Y:S02]  /*0960*/  FSEL R23, R23, RZ, P0 ;  /* 0x000000ff17177208 */ /* 0x000fe40000000000 */
[----:B------:R-:W-:Y:S02]  /*0970*/  FSETP.GEU.AND P1, PT, R21, RZ, PT ;  /* 0x000000ff1500720b */ /* 0x000fe40003f2e000 */
[----:B------:R-:W-:Y:S01]  /*0980*/  FSETP.GEU.AND P0, PT, R19, RZ, PT ;  /* 0x000000ff1300720b */ /* 0x000fe20003f0e000 */
[----:B------:R-:W-:Y:S01]  /*0990*/  STS [R15], R12 ;  /* 0x0000000c0f007388 */ /* 0x000fe20000000800 */
[----:B------:R-:W-:Y:S02]  /*09a0*/  FSEL R11, R5, RZ, P2 ;  /* 0x000000ff050b7208 */ /* 0x000fe40001000000 */
[----:B------:R-:W-:Y:S01]  /*09b0*/  FSEL R21, R21, RZ, P1 ;  /* 0x000000ff15157208 */ /* 0x000fe20000800000 */
[----:B------:R-:W-:Y:S01]  /*09c0*/  STS [R16+0x40], R7 ;  /* 0x0000400710007388 */ /* 0x000fe20000000800 */
[----:B------:R-:W-:-:S03]  /*09d0*/  FSEL R19, R19, RZ, P0 ;  /* 0x000000ff13137208 */ /* 0x000fc60000000000 */
[----:B------:R-:W-:Y:S04]  /*09e0*/  STS [R18+0x80], R13 ;  /* 0x0000800d12007388 */ /* 0x000fe80000000800 */
[----:B------:R0:W-:Y:S04]  /*09f0*/  STS [R22+0xc0], R9 ;  /* 0x0000c00916007388 */ /* 0x0001e80000000800 */
[----:B------:R-:W-:Y:S04]  /*0a00*/  STS [R15+0x20], R23 ;  /* 0x000020170f007388 */ /* 0x000fe80000000800 */
[----:B------:R1:W-:Y:S04]  /*0a10*/  STS [R16+0x60], R11 ;  /* 0x0000600b10007388 */ /* 0x0003e80000000800 */
[----:B------:R-:W-:Y:S04]  /*0a20*/  STS [R18+0xa0], R21 ;  /* 0x0000a01512007388 */ /* 0x000fe80000000800 */
[----:B------:R-:W-:Y:S01]  /*0a30*/  STS [R22+0xe0], R19 ;  /* 0x0000e01316007388 */ /* 0x000fe20000000800 */
[----:B------:R-:W-:-:S05]  /*0a40*/  LOP3.LUT R10, R3, 0x1fc, RZ, 0xc0, !PT ;  /* 0x000001fc030a7812 */ /* 0x000fca00078ec0ff */
[----:B------:R-:W-:Y:S01]  /*0a50*/  IMAD.IADD R17, R10, 0x1, R17 ;  /* 0x000000010a117824 */ /* 0x000fe200078e0211 */
[----:B0-----:R-:W-:-:S04]  /*0a60*/  SHF.R.U32.HI R9, RZ, 0x2, R20 ;  /* 0x00000002ff097819 */ /* 0x001fc80000011614 */
[----:B------:R-:W-:Y:S01]  /*0a70*/  LEA R17, R17, UR4, 0x2 ;  /* 0x0000000411117c11 */ /* 0x000fe2000f8e10ff */
[----:B------:R-:W-:Y:S01]  /*0a80*/  BAR.SYNC.DEFER_BLOCKING 0x0 ;  /* 0x0000000000007b1d */ /* 0x000fe20000010000 */
[----:B------:R-:W-:-:S04]  /*0a90*/  SGXT.U32 R9, R9, 0x5 ;  /* 0x000000050909781a */ /* 0x000fc80000000000 */
[----:B------:R-:W-:-:S03]  /*0aa0*/  LOP3.LUT R2, R9, R2, RZ, 0xfc, !PT ;  /* 0x0000000209027212 */ /* 0x000fc600078efcff */
[----:B------:R-:W0:Y:S02]  /*0ab0*/  LDC.64 R8, c[0x0][0x238] ;  /* 0x00008e00ff087b82 */ /* 0x000e240000000a00 */
[----:B-1----:R-:W-:Y:S01]  /*0ac0*/  IMAD.HI R11, R2, 0x66666667, RZ ;  /* 0x66666667020b7827 */ /* 0x002fe200078e02ff */
[----:B------:R-:W-:Y:S04]  /*0ad0*/  LDS R4, [R17] ;  /* 0x0000000011047984 */ /* 0x000fe80000000800 */
[----:B------:R-:W-:Y:S04]  /*0ae0*/  LDS R5, [R17+0x4] ;  /* 0x0000040011057984 */ /* 0x000fe80000000800 */
[----:B------:R-:W-:Y:S04]  /*0af0*/  LDS R6, [R17+0x8] ;  /* 0x0000080011067984 */ /* 0x000fe80000000800 */
[----:B------:R-:W1:Y:S01]  /*0b00*/  LDS R7, [R17+0xc] ;  /* 0x00000c0011077984 */ /* 0x000e620000000800 */
[----:B------:R-:W-:-:S04]  /*0b10*/  SHF.R.U32.HI R12, RZ, 0x1f, R11 ;  /* 0x0000001fff0c7819 */ /* 0x000fc8000001160b */
[----:B------:R-:W-:Y:S02]  /*0b20*/  LEA.HI.SX32 R13, R11, R12, 0x19 ;  /* 0x0000000c0b0d7211 */ /* 0x000fe400078fcaff */
[----:B------:R-:W-:Y:S02]  /*0b30*/  ISETP.GE.AND P0, PT, R0, 0x10, PT ;  /* 0x000000100000780c */ /* 0x000fe40003f06270 */
[C---:B------:R-:W-:Y:S01]  /*0b40*/  LOP3.LUT R11, R2.reuse, 0x20, RZ, 0xfc, !PT ;  /* 0x00000020020b7812 */ /* 0x040fe200078efcff */
[----:B------:R-:W-:Y:S01]  /*0b50*/  IMAD R3, R13, -0x140, R2 ;  /* 0xfffffec00d037824 */ /* 0x000fe200078e0202 */
[----:B------:R-:W-:Y:S02]  /*0b60*/  ISETP.LT.AND P1, PT, R2, 0x500, !P0 ;  /* 0x000005000200780c */ /* 0x000fe40004721270 */
[----:B------:R-:W-:Y:S01]  /*0b70*/  ISETP.LT.AND P0, PT, R11, 0x500, !P0 ;  /* 0x000005000b00780c */ /* 0x000fe20004701270 */
[----:B------:R-:W-:-:S04]  /*0b80*/  IMAD R12, R3, 0x10, R0 ;  /* 0x00000010030c7824 */ /* 0x000fc800078e0200 */
[----:B------:R-:W-:Y:S01]  /*0b90*/  IMAD R3, R13, 0x8000, R12 ;  /* 0x000080000d037824 */ /* 0x000fe200078e020c */
[----:B------:R-:W-:-:S03]  /*0ba0*/  LOP3.LUT R13, R10, 0x200, RZ, 0xfc, !PT ;  /* 0x000002000a0d7812 */ /* 0x000fc600078efcff */
[----:B0-----:R-:W-:Y:S01]  /*0bb0*/  IMAD.WIDE R2, R3, 0x4, R8 ;  /* 0x0000000403027825 */ /* 0x001fe200078e0208 */
[----:B------:R-:W-:-:S04]  /*0bc0*/  LEA.HI R13, R13, R10, RZ, 0x1c ;  /* 0x0000000a0d0d7211 */ /* 0x000fc800078fe0ff */
[----:B------:R-:W-:Y:S01]  /*0bd0*/  LEA R13, R13, UR4, 0x2 ;  /* 0x000000040d0d7c11 */ /* 0x000fe2000f8e10ff */
[----:B-1----:R0:W-:Y:S02]  /*0be0*/  @P1 STG.E.128 desc[UR6][R2.64], R4 ;  /* 0x0000000402001986 */ /* 0x0021e4000c101d06 */
[----:B0-----:R-:W-:Y:S05]  /*0bf0*/  @!P0 EXIT ;  /* 0x000000000000894d */ /* 0x001fea0003800000 */
[----:B0-----:R-:W-:Y:S01]  /*0c00*/  LDS R4, [R13+0x800] ;  /* 0x000800000d047984 */ /* 0x001fe20000000800 */
[----:B------:R-:W-:-:S03]  /*0c10*/  IMAD.HI R2, R11, 0x66666667, RZ ;  /* 0x666666670b027827 */ /* 0x000fc600078e02ff */
[----:B------:R-:W-:Y:S02]  /*0c20*/  LDS R5, [R13+0x804] ;  /* 0x000804000d057984 */ /* 0x000fe40000000800 */
[----:B------:R-:W-:Y:S02]  /*0c30*/  SHF.R.U32.HI R3, RZ, 0x1f, R2 ;  /* 0x0000001fff037819 */ /* 0x000fe40000011602 */
[----:B------:R-:W-:Y:S02]  /*0c40*/  LDS R6, [R13+0x808] ;  /* 0x000808000d067984 */ /* 0x000fe40000000800 */
[----:B------:R-:W-:Y:S02]  /*0c50*/  LEA.HI.SX32 R2, R2, R3, 0x19 ;  /* 0x0000000302027211 */ /* 0x000fe400078fcaff */
[----:B------:R-:W0:Y:S03]  /*0c60*/  LDS R7, [R13+0x80c] ;  /* 0x00080c000d077984 */ /* 0x000e260000000800 */
[----:B------:R-:W-:-:S04]  /*0c70*/  IMAD R11, R2, -0x140, R11 ;  /* 0xfffffec0020b7824 */ /* 0x000fc800078e020b */
[----:B------:R-:W-:-:S04]  /*0c80*/  IMAD R11, R11, 0x10, R0 ;  /* 0x000000100b0b7824 */ /* 0x000fc800078e0200 */
[----:B------:R-:W-:-:S04]  /*0c90*/  IMAD R11, R2, 0x8000, R11 ;  /* 0x00008000020b7824 */ /* 0x000fc800078e020b */
[----:B------:R-:W-:-:S05]  /*0ca0*/  IMAD.WIDE R8, R11, 0x4, R8 ;  /* 0x000000040b087825 */ /* 0x000fca00078e0208 */
[----:B0-----:R-:W-:Y:S01]  /*0cb0*/  STG.E.128 desc[UR6][R8.64], R4 ;  /* 0x0000000408007986 */ /* 0x001fe2000c101d06 */
[----:B------:R-:W-:Y:S05]  /*0cc0*/  EXIT ;  /* 0x000000000000794d */ /* 0x000fea0003800000 */
.L_x_0:
[----:B------:R-:W-:-:S00]  /*0cd0*/  BRA `(.L_x_0) ;  /* 0xfffffffc00fc7947 */ /* 0x000fc0000383ffff */
[----:B------:R-:W-:-:S00]  /*0ce0*/  NOP ;  /* 0x0000000000007918 */ /* 0x000fc00000000000 */
        /* <DEDUP_REMOVED lines=9> */
.L_x_1:


//--------------------- .nv.global.init           --------------------------
	.section	.nv.global.init,"aw",@progbits
.nv.global.init:
	.type		_$_str,@object
	.size		_$_str,(_$_str_$_2 - _$_str)
_$_str:
        /*0000*/ 	.byte	0x5f, 0x5f, 0x43, 0x55, 0x44, 0x41, 0x5f, 0x46, 0x54, 0x5a, 0x00
	.type		_$_str_$_2,@object
	.size		_$_str_$_2,(.L_1 - _$_str_$_2)
_$_str_$_2:
        /*000b*/ 	.byte	0x5f, 0x5f, 0x43, 0x55, 0x44, 0x41, 0x5f, 0x50, 0x52, 0x45, 0x43, 0x5f, 0x53, 0x51, 0x52, 0x54
        /*001b*/ 	.byte	0x00
.L_1:


//--------------------- .nv.shared.triton_poi_fused__native_batch_norm_legit_no_training_relu_7 --------------------------
	.section	.nv.shared.triton_poi_fused__native_batch_norm_legit_no_training_relu_7,"aw",@nobits
	.sectionflags	@""
	.align	16
	.zero		1024


//--------------------- .nv.constant0.triton_poi_fused__native_batch_norm_legit_no_training_relu_7 --------------------------
	.section	.nv.constant0.triton_poi_fused__native_batch_norm_legit_no_training_relu_7,"a",@progbits
	.sectionflags	@""
	.align	4
.nv.constant0.triton_poi_fused__native_batch_norm_legit_no_training_relu_7:
	.zero		584
